//
// Generated by NVIDIA NVVM Compiler
//
// Compiler Build ID: CL-36424714
// Cuda compilation tools, release 13.0, V13.0.88
// Based on NVVM 20.0.0
//

.version 9.0
.target sm_100
.address_size 64

	// .globl	_Z18vecMulMatrixKernelPfS_S_S_i
.extern .func  (.param .b32 func_retval0) vprintf
(
	.param .b64 vprintf_param_0,
	.param .b64 vprintf_param_1
)
;
.global .align 1 .b8 $str[4] = {37, 100, 32};

.visible .entry _Z18vecMulMatrixKernelPfS_S_S_i(
	.param .u64 .ptr .align 1 _Z18vecMulMatrixKernelPfS_S_S_i_param_0,
	.param .u64 .ptr .align 1 _Z18vecMulMatrixKernelPfS_S_S_i_param_1,
	.param .u64 .ptr .align 1 _Z18vecMulMatrixKernelPfS_S_S_i_param_2,
	.param .u64 .ptr .align 1 _Z18vecMulMatrixKernelPfS_S_S_i_param_3,
	.param .u32 _Z18vecMulMatrixKernelPfS_S_S_i_param_4
)
{
	.local .align 8 .b8 	__local_depot0[8];
	.reg .b64 	%SP;
	.reg .b64 	%SPL;
	.reg .pred 	%p<12>;
	.reg .b32 	%r<48>;
	.reg .b32 	%f<88>;
	.reg .b64 	%rd<56>;

	mov.u64 	%SPL, __local_depot0;
	cvta.local.u64 	%SP, %SPL;
	ld.param.u64 	%rd7, [_Z18vecMulMatrixKernelPfS_S_S_i_param_0];
	ld.param.u64 	%rd8, [_Z18vecMulMatrixKernelPfS_S_S_i_param_1];
	ld.param.u64 	%rd9, [_Z18vecMulMatrixKernelPfS_S_S_i_param_2];
	ld.param.u32 	%r24, [_Z18vecMulMatrixKernelPfS_S_S_i_param_4];
	cvta.to.global.u64 	%rd1, %rd8;
	cvta.to.global.u64 	%rd2, %rd9;
	add.u64 	%rd10, %SP, 0;
	add.u64 	%rd11, %SPL, 0;
	mov.u32 	%r25, %tid.x;
	mov.u32 	%r26, %ntid.x;
	mov.u32 	%r27, %ctaid.x;
	mad.lo.s32 	%r1, %r26, %r27, %r25;
	mov.u32 	%r28, %tid.y;
	mov.u32 	%r29, %ntid.y;
	mov.u32 	%r30, %ctaid.y;
	mad.lo.s32 	%r2, %r29, %r30, %r28;
	st.local.u32 	[%rd11], %r26;
	mov.u64 	%rd12, $str;
	cvta.global.u64 	%rd13, %rd12;
	{ // callseq 0, 0
	.param .b64 param0;
	st.param.b64 	[param0], %rd13;
	.param .b64 param1;
	st.param.b64 	[param1], %rd10;
	.param .b32 retval0;
	call.uni (retval0), 
	vprintf, 
	(
	param0, 
	param1
	);
	ld.param.b32 	%r31, [retval0];
	} // callseq 0
	max.s32 	%r33, %r2, %r1;
	setp.ge.s32 	%p1, %r33, %r24;
	@%p1 bra 	$L__BB0_17;
	mul.lo.s32 	%r3, %r24, %r2;
	add.s32 	%r4, %r24, -1;
	and.b32  	%r5, %r24, 15;
	add.s32 	%r6, %r5, -1;
	and.b32  	%r7, %r24, 7;
	add.s32 	%r8, %r7, -1;
	and.b32  	%r9, %r24, 2147483632;
	and.b32  	%r10, %r24, 3;
	neg.s32 	%r11, %r9;
	shl.b32 	%r12, %r24, 4;
	cvta.to.global.u64 	%rd3, %rd7;
	mov.f32 	%f87, 0f00000000;
	mov.b32 	%r42, 0;
	mul.wide.s32 	%rd5, %r24, 4;
$L__BB0_2:
	setp.lt.u32 	%p2, %r4, 15;
	add.s32 	%r36, %r42, %r3;
	mul.wide.u32 	%rd14, %r36, 4;
	add.s64 	%rd15, %rd3, %rd14;
	ld.global.f32 	%f2, [%rd15];
	mov.b32 	%r46, 0;
	@%p2 bra 	$L__BB0_5;
	mov.u32 	%r43, %r1;
	mov.u32 	%r44, %r11;
$L__BB0_4:
	.pragma "nounroll";
	mul.wide.s32 	%rd16, %r43, 4;
	add.s64 	%rd17, %rd1, %rd16;
	ld.global.f32 	%f20, [%rd17];
	fma.rn.f32 	%f21, %f2, %f20, %f87;
	add.s64 	%rd19, %rd17, %rd5;
	ld.global.f32 	%f22, [%rd19];
	fma.rn.f32 	%f23, %f2, %f22, %f21;
	add.s64 	%rd20, %rd19, %rd5;
	ld.global.f32 	%f24, [%rd20];
	fma.rn.f32 	%f25, %f2, %f24, %f23;
	add.s64 	%rd21, %rd20, %rd5;
	ld.global.f32 	%f26, [%rd21];
	fma.rn.f32 	%f27, %f2, %f26, %f25;
	add.s64 	%rd22, %rd21, %rd5;
	ld.global.f32 	%f28, [%rd22];
	fma.rn.f32 	%f29, %f2, %f28, %f27;
	add.s64 	%rd23, %rd22, %rd5;
	ld.global.f32 	%f30, [%rd23];
	fma.rn.f32 	%f31, %f2, %f30, %f29;
	add.s64 	%rd24, %rd23, %rd5;
	ld.global.f32 	%f32, [%rd24];
	fma.rn.f32 	%f33, %f2, %f32, %f31;
	add.s64 	%rd25, %rd24, %rd5;
	ld.global.f32 	%f34, [%rd25];
	fma.rn.f32 	%f35, %f2, %f34, %f33;
	add.s64 	%rd26, %rd25, %rd5;
	ld.global.f32 	%f36, [%rd26];
	fma.rn.f32 	%f37, %f2, %f36, %f35;
	add.s64 	%rd27, %rd26, %rd5;
	ld.global.f32 	%f38, [%rd27];
	fma.rn.f32 	%f39, %f2, %f38, %f37;
	add.s64 	%rd28, %rd27, %rd5;
	ld.global.f32 	%f40, [%rd28];
	fma.rn.f32 	%f41, %f2, %f40, %f39;
	add.s64 	%rd29, %rd28, %rd5;
	ld.global.f32 	%f42, [%rd29];
	fma.rn.f32 	%f43, %f2, %f42, %f41;
	add.s64 	%rd30, %rd29, %rd5;
	ld.global.f32 	%f44, [%rd30];
	fma.rn.f32 	%f45, %f2, %f44, %f43;
	add.s64 	%rd31, %rd30, %rd5;
	ld.global.f32 	%f46, [%rd31];
	fma.rn.f32 	%f47, %f2, %f46, %f45;
	add.s64 	%rd32, %rd31, %rd5;
	ld.global.f32 	%f48, [%rd32];
	fma.rn.f32 	%f49, %f2, %f48, %f47;
	add.s64 	%rd33, %rd32, %rd5;
	ld.global.f32 	%f50, [%rd33];
	fma.rn.f32 	%f87, %f2, %f50, %f49;
	add.s32 	%r44, %r44, 16;
	add.s32 	%r43, %r43, %r12;
	setp.ne.s32 	%p3, %r44, 0;
	mov.u32 	%r46, %r9;
	@%p3 bra 	$L__BB0_4;
$L__BB0_5:
	setp.eq.s32 	%p4, %r5, 0;
	@%p4 bra 	$L__BB0_15;
	setp.lt.u32 	%p5, %r6, 7;
	@%p5 bra 	$L__BB0_8;
	mad.lo.s32 	%r37, %r46, %r24, %r1;
	mul.wide.s32 	%rd34, %r37, 4;
	add.s64 	%rd35, %rd1, %rd34;
	ld.global.f32 	%f52, [%rd35];
	fma.rn.f32 	%f53, %f2, %f52, %f87;
	add.s64 	%rd37, %rd35, %rd5;
	ld.global.f32 	%f54, [%rd37];
	fma.rn.f32 	%f55, %f2, %f54, %f53;
	add.s64 	%rd38, %rd37, %rd5;
	ld.global.f32 	%f56, [%rd38];
	fma.rn.f32 	%f57, %f2, %f56, %f55;
	add.s64 	%rd39, %rd38, %rd5;
	ld.global.f32 	%f58, [%rd39];
	fma.rn.f32 	%f59, %f2, %f58, %f57;
	add.s64 	%rd40, %rd39, %rd5;
	ld.global.f32 	%f60, [%rd40];
	fma.rn.f32 	%f61, %f2, %f60, %f59;
	add.s64 	%rd41, %rd40, %rd5;
	ld.global.f32 	%f62, [%rd41];
	fma.rn.f32 	%f63, %f2, %f62, %f61;
	add.s64 	%rd42, %rd41, %rd5;
	ld.global.f32 	%f64, [%rd42];
	fma.rn.f32 	%f65, %f2, %f64, %f63;
	add.s64 	%rd43, %rd42, %rd5;
	ld.global.f32 	%f66, [%rd43];
	fma.rn.f32 	%f87, %f2, %f66, %f65;
	add.s32 	%r46, %r46, 8;
$L__BB0_8:
	setp.eq.s32 	%p6, %r7, 0;
	@%p6 bra 	$L__BB0_15;
	setp.lt.u32 	%p7, %r8, 3;
	@%p7 bra 	$L__BB0_11;
	mad.lo.s32 	%r38, %r46, %r24, %r1;
	mul.wide.s32 	%rd44, %r38, 4;
	add.s64 	%rd45, %rd1, %rd44;
	ld.global.f32 	%f68, [%rd45];
	fma.rn.f32 	%f69, %f2, %f68, %f87;
	add.s64 	%rd47, %rd45, %rd5;
	ld.global.f32 	%f70, [%rd47];
	fma.rn.f32 	%f71, %f2, %f70, %f69;
	add.s64 	%rd48, %rd47, %rd5;
	ld.global.f32 	%f72, [%rd48];
	fma.rn.f32 	%f73, %f2, %f72, %f71;
	add.s64 	%rd49, %rd48, %rd5;
	ld.global.f32 	%f74, [%rd49];
	fma.rn.f32 	%f87, %f2, %f74, %f73;
	add.s32 	%r46, %r46, 4;
$L__BB0_11:
	setp.eq.s32 	%p8, %r10, 0;
	@%p8 bra 	$L__BB0_15;
	setp.eq.s32 	%p9, %r10, 1;
	mad.lo.s32 	%r39, %r46, %r24, %r1;
	mul.wide.s32 	%rd50, %r39, 4;
	add.s64 	%rd4, %rd1, %rd50;
	ld.global.f32 	%f75, [%rd4];
	fma.rn.f32 	%f87, %f2, %f75, %f87;
	@%p9 bra 	$L__BB0_15;
	setp.eq.s32 	%p10, %r10, 2;
	add.s64 	%rd6, %rd4, %rd5;
	ld.global.f32 	%f76, [%rd6];
	fma.rn.f32 	%f87, %f2, %f76, %f87;
	@%p10 bra 	$L__BB0_15;
	add.s64 	%rd51, %rd6, %rd5;
	ld.global.f32 	%f77, [%rd51];
	fma.rn.f32 	%f87, %f2, %f77, %f87;
$L__BB0_15:
	mad.lo.s32 	%r40, %r42, %r24, %r1;
	mul.wide.s32 	%rd52, %r40, 4;
	add.s64 	%rd53, %rd2, %rd52;
	ld.global.f32 	%f78, [%rd53];
	fma.rn.f32 	%f87, %f2, %f78, %f87;
	add.s32 	%r42, %r42, 1;
	setp.ne.s32 	%p11, %r42, %r24;
	@%p11 bra 	$L__BB0_2;
	add.s32 	%r41, %r3, %r1;
	mul.wide.s32 	%rd54, %r41, 4;
	add.s64 	%rd55, %rd2, %rd54;
	st.global.f32 	[%rd55], %f87;
$L__BB0_17:
	ret;

}


// ===== COMPILED SASS (sm_100) =====

	.target	sm_100

	.elftype	@"ET_EXEC"


//--------------------- .note.nv.tkinfo           --------------------------
	.section	.note.nv.tkinfo,"",@"SHT_NOTE"
	.sectionflags	@"SHF_NOTE_NV_TKINFO"
	.tkinfo
        /*0018*/ 	.word	0x00000002
        /*0030*/ 	.string	""
        /*0030*/ 	.string	"ptxas"
        /*0030*/ 	.string	"Cuda compilation tools, release 13.0, V13.0.88"
        /*0030*/ 	.string	"Build cuda_13.0.r13.0/compiler.36424714_0"
        /*0030*/ 	.string	"-arch sm_100 -m 64 "



//--------------------- .note.nv.cuinfo           --------------------------
	.section	.note.nv.cuinfo,"",@"SHT_NOTE"
	.sectionflags	@"SHF_NOTE_NV_CUINFO"
        /*0018*/ 	.short	0x0002
        /*001a*/ 	.short	0x0064
        /*001c*/ 	.short	0x0082
	.zero		2


//--------------------- .nv.info                  --------------------------
	.section	.nv.info,"",@"SHT_CUDA_INFO"
	.align	4


	//----- nvinfo : EIATTR_REGCOUNT
	.align		4
        /*0000*/ 	.byte	0x04, 0x2f
        /*0002*/ 	.short	(.L_2 - .L_1)
	.align		4
.L_1:
        /*0004*/ 	.word	index@(_Z18vecMulMatrixKernelPfS_S_S_i)
        /*0008*/ 	.word	0x00000020


	//----- nvinfo : EIATTR_FRAME_SIZE
	.align		4
.L_2:
        /*000c*/ 	.byte	0x04, 0x11
        /*000e*/ 	.short	(.L_4 - .L_3)
	.align		4
.L_3:
        /*0010*/ 	.word	index@(_Z18vecMulMatrixKernelPfS_S_S_i)
        /*0014*/ 	.word	0x00000008


	//----- nvinfo : EIATTR_MIN_STACK_SIZE
	.align		4
.L_4:
        /*0018*/ 	.byte	0x04, 0x12
        /*001a*/ 	.short	(.L_6 - .L_5)
	.align		4
.L_5:
        /*001c*/ 	.word	index@(_Z18vecMulMatrixKernelPfS_S_S_i)
        /*0020*/ 	.word	0x00000008
.L_6:


//--------------------- .nv.compat                --------------------------
	.section	.nv.compat,"",@"SHT_CUDA_COMPAT_INFO"
	.align	4
        /*0000*/ 	.byte	0x02, 0x09, 0x00, 0x00, 0x02, 0x02, 0x01, 0x00, 0x02, 0x05, 0x05, 0x00, 0x03, 0x07, 0x01, 0x01
        /*0010*/ 	.byte	0x02, 0x03, 0x00, 0x00, 0x02, 0x06, 0x01, 0x00, 0x04, 0x0b, 0x08, 0x00, 0x09, 0x00, 0x00, 0x00
        /*0020*/ 	.byte	0x00, 0x00, 0x00, 0x00


//--------------------- .nv.info._Z18vecMulMatrixKernelPfS_S_S_i --------------------------
	.section	.nv.info._Z18vecMulMatrixKernelPfS_S_S_i,"",@"SHT_CUDA_INFO"
	.sectionflags	@""
	.align	4


	//----- nvinfo : EIATTR_CUDA_API_VERSION
	.align		4
        /*0000*/ 	.byte	0x04, 0x37
        /*0002*/ 	.short	(.L_8 - .L_7)
.L_7:
        /*0004*/ 	.word	0x00000082


	//----- nvinfo : EIATTR_KPARAM_INFO
	.align		4
.L_8:
        /*0008*/ 	.byte	0x04, 0x17
        /*000a*/ 	.short	(.L_10 - .L_9)
.L_9:
        /*000c*/ 	.word	0x00000000
        /*0010*/ 	.short	0x0004
        /*0012*/ 	.short	0x0020
        /*0014*/ 	.byte	0x00, 0xf0, 0x11, 0x00


	//----- nvinfo : EIATTR_KPARAM_INFO
	.align		4
.L_10:
        /*0018*/ 	.byte	0x04, 0x17
        /*001a*/ 	.short	(.L_12 - .L_11)
.L_11:
        /*001c*/ 	.word	0x00000000
        /*0020*/ 	.short	0x0003
        /*0022*/ 	.short	0x0018
        /*0024*/ 	.byte	0x00, 0xf5, 0x21, 0x00


	//----- nvinfo : EIATTR_KPARAM_INFO
	.align		4
.L_12:
        /*0028*/ 	.byte	0x04, 0x17
        /*002a*/ 	.short	(.L_14 - .L_13)
.L_13:
        /*002c*/ 	.word	0x00000000
        /*0030*/ 	.short	0x0002
        /*0032*/ 	.short	0x0010
        /*0034*/ 	.byte	0x00, 0xf5, 0x21, 0x00


	//----- nvinfo : EIATTR_KPARAM_INFO
	.align		4
.L_14:
        /*0038*/ 	.byte	0x04, 0x17
        /*003a*/ 	.short	(.L_16 - .L_15)
.L_15:
        /*003c*/ 	.word	0x00000000
        /*0040*/ 	.short	0x0001
        /*0042*/ 	.short	0x0008
        /*0044*/ 	.byte	0x00, 0xf5, 0x21, 0x00


	//----- nvinfo : EIATTR_KPARAM_INFO
	.align		4
.L_16:
        /*0048*/ 	.byte	0x04, 0x17
        /*004a*/ 	.short	(.L_18 - .L_17)
.L_17:
        /*004c*/ 	.word	0x00000000
        /*0050*/ 	.short	0x0000
        /*0052*/ 	.short	0x0000
        /*0054*/ 	.byte	0x00, 0xf5, 0x21, 0x00


	//----- nvinfo : EIATTR_SPARSE_MMA_MASK
	.align		4
.L_18:
        /*0058*/ 	.byte	0x03, 0x50
        /*005a*/ 	.short	0x0000


	//----- nvinfo : EIATTR_MAXREG_COUNT
	.align		4
        /*005c*/ 	.byte	0x03, 0x1b
        /*005e*/ 	.short	0x00ff


	//----- nvinfo : EIATTR_EXTERNS
	.align		4
        /*0060*/ 	.byte	0x04, 0x0f
        /*0062*/ 	.short	(.L_20 - .L_19)


	//   ....[0]....
	.align		4
.L_19:
        /*0064*/ 	.word	index@(vprintf)


	//----- nvinfo : EIATTR_MERCURY_ISA_VERSION
	.align		4
.L_20:
        /*0068*/ 	.byte	0x03, 0x5f
        /*006a*/ 	.short	0x0101


	//----- nvinfo : EIATTR_VRC_CTA_INIT_COUNT
	.align		4
        /*006c*/ 	.byte	0x02, 0x4a
	.zero		1
	.zero		1


	//----- nvinfo : EIATTR_SYSCALL_OFFSETS
	.align		4
        /*0070*/ 	.byte	0x04, 0x46
        /*0072*/ 	.short	(.L_22 - .L_21)


	//   ....[0]....
.L_21:
        /*0074*/ 	.word	0x00000150


	//----- nvinfo : EIATTR_EXIT_INSTR_OFFSETS
	.align		4
.L_22:
        /*0078*/ 	.byte	0x04, 0x1c
        /*007a*/ 	.short	(.L_24 - .L_23)


	//   ....[0]....
.L_23:
        /*007c*/ 	.word	0x00000190


	//   ....[1]....
        /*0080*/ 	.word	0x00000d80


	//----- nvinfo : EIATTR_CRS_STACK_SIZE
	.align		4
.L_24:
        /*0084*/ 	.byte	0x04, 0x1e
        /*0086*/ 	.short	(.L_26 - .L_25)
.L_25:
        /*0088*/ 	.word	0x00000000


	//----- nvinfo : EIATTR_CBANK_PARAM_SIZE
	.align		4
.L_26:
        /*008c*/ 	.byte	0x03, 0x19
        /*008e*/ 	.short	0x0024


	//----- nvinfo : EIATTR_PARAM_CBANK
	.align		4
        /*0090*/ 	.byte	0x04, 0x0a
        /*0092*/ 	.short	(.L_28 - .L_27)
	.align		4
.L_27:
        /*0094*/ 	.word	index@(.nv.constant0._Z18vecMulMatrixKernelPfS_S_S_i)
        /*0098*/ 	.short	0x0380
        /*009a*/ 	.short	0x0024


	//----- nvinfo : EIATTR_SW_WAR
	.align		4
.L_28:
        /*009c*/ 	.byte	0x04, 0x36
        /*009e*/ 	.short	(.L_30 - .L_29)
.L_29:
        /*00a0*/ 	.word	0x00000008
.L_30:


//--------------------- .nv.callgraph             --------------------------
	.section	.nv.callgraph,"",@"SHT_CUDA_CALLGRAPH"
	.align	4
	.sectionentsize	8
	.align		4
        /*0000*/ 	.word	0x00000000
	.align		4
        /*0004*/ 	.word	0xffffffff
	.align		4
        /*0008*/ 	.word	index@(_Z18vecMulMatrixKernelPfS_S_S_i)
	.align		4
        /*000c*/ 	.word	index@(vprintf)
	.align		4
        /*0010*/ 	.word	0x00000000
	.align		4
        /*0014*/ 	.word	0xfffffffe
	.align		4
        /*0018*/ 	.word	0x00000000
	.align		4
        /*001c*/ 	.word	0xfffffffd
	.align		4
        /*0020*/ 	.word	0x00000000
	.align		4
        /*0024*/ 	.word	0xfffffffc


//--------------------- .nv.constant4             --------------------------
	.section	.nv.constant4,"a",@progbits
	.align	8
	.align		8
.nv.constant4:
        /*0000*/ 	.dword	vprintf
	.align		8
        /*0008*/ 	.dword	$str


//--------------------- .text._Z18vecMulMatrixKernelPfS_S_S_i --------------------------
	.section	.text._Z18vecMulMatrixKernelPfS_S_S_i,"ax",@progbits
	.align	128
        .global         _Z18vecMulMatrixKernelPfS_S_S_i
        .type           _Z18vecMulMatrixKernelPfS_S_S_i,@function
        .size           _Z18vecMulMatrixKernelPfS_S_S_i,(.L_x_10 - _Z18vecMulMatrixKernelPfS_S_S_i)
        .other          _Z18vecMulMatrixKernelPfS_S_S_i,@"STO_CUDA_ENTRY STV_DEFAULT"
_Z18vecMulMatrixKernelPfS_S_S_i:
.text._Z18vecMulMatrixKernelPfS_S_S_i:
[----:B------:R-:W0:Y:S01]  /*0000*/  LDC R1, c[0x0][0x37c] ;  /* 0x0000df00ff017b82 */ /* 0x000e220000000800 */
[----:B------:R-:W1:Y:S07]  /*0010*/  LDCU UR5, c[0x0][0x2fc] ;  /* 0x00005f80ff0577ac */ /* 0x000e6e0008000800 */
[----:B------:R-:W2:Y:S01]  /*0020*/  LDC R10, c[0x0][0x360] ;  /* 0x0000d800ff0a7b82 */ /* 0x000ea20000000800 */
[----:B------:R-:W3:Y:S01]  /*0030*/  S2R R17, SR_TID.X ;  /* 0x0000000000117919 */ /* 0x000ee20000002100 */
[----:B0-----:R-:W-:Y:S01]  /*0040*/  IADD3 R1, PT, PT, R1, -0x8, RZ ;  /* 0xfffffff801017810 */ /* 0x001fe20007ffe0ff */
[----:B------:R-:W0:Y:S01]  /*0050*/  LDCU UR4, c[0x0][0x2f8] ;  /* 0x00005f00ff0477ac */ /* 0x000e220008000800 */
[----:B------:R-:W-:Y:S01]  /*0060*/  MOV R0, 0x0 ;  /* 0x0000000000007802 */ /* 0x000fe20000000f00 */
[----:B------:R-:W4:Y:S01]  /*0070*/  S2R R2, SR_TID.Y ;  /* 0x0000000000027919 */ /* 0x000f220000002200 */
[----:B------:R-:W4:Y:S02]  /*0080*/  LDCU UR7, c[0x0][0x364] ;  /* 0x00006c80ff0777ac */ /* 0x000f240008000800 */
[----:B------:R-:W3:Y:S01]  /*0090*/  S2UR UR6, SR_CTAID.X ;  /* 0x00000000000679c3 */ /* 0x000ee20000002500 */
[----:B------:R-:W4:Y:S01]  /*00a0*/  S2R R3, SR_CTAID.Y ;  /* 0x0000000000037919 */ /* 0x000f220000002600 */
[----:B------:R-:W5:Y:S06]  /*00b0*/  LDCU.64 UR8, c[0x4][0x8] ;  /* 0x01000100ff0877ac */ /* 0x000f6c0008000a00 */
[----:B------:R1:W4:Y:S01]  /*00c0*/  LDC.64 R8, c[0x4][R0] ;  /* 0x0100000000087b82 */ /* 0x0003220000000a00 */
[----:B0-----:R-:W-:Y:S01]  /*00d0*/  IADD3 R6, P0, PT, R1, UR4, RZ ;  /* 0x0000000401067c10 */ /* 0x001fe2000ff1e0ff */
[----:B--2---:R0:W-:Y:S03]  /*00e0*/  STL [R1], R10 ;  /* 0x0000000a01007387 */ /* 0x0041e60000100800 */
[----:B-1----:R-:W-:-:S02]  /*00f0*/  IADD3.X R7, PT, PT, RZ, UR5, RZ, P0, !PT ;  /* 0x00000005ff077c10 */ /* 0x002fc400087fe4ff */
[----:B-----5:R-:W-:Y:S02]  /*0100*/  MOV R4, UR8 ;  /* 0x0000000800047c02 */ /* 0x020fe40008000f00 */
[----:B------:R-:W-:Y:S01]  /*0110*/  MOV R5, UR9 ;  /* 0x0000000900057c02 */ /* 0x000fe20008000f00 */
[----:B---3--:R-:W-:Y:S02]  /*0120*/  IMAD R17, R10, UR6, R17 ;  /* 0x000000060a117c24 */ /* 0x008fe4000f8e0211 */
[----:B0---4-:R-:W-:-:S07]  /*0130*/  IMAD R2, R3, UR7, R2 ;  /* 0x0000000703027c24 */ /* 0x011fce000f8e0202 */
[----:B------:R-:W-:-:S07]  /*0140*/  LEPC R20, `(.L_x_0) ;  /* 0x000000001014794e */ /* 0x000fce0000000000 */
[----:B------:R-:W-:Y:S05]  /*0150*/  CALL.ABS.NOINC R8 ;  /* 0x0000000008007343 */ /* 0x000fea0003c00000 */
.L_x_0:
[----:B------:R-:W0:Y:S01]  /*0160*/  LDC R5, c[0x0][0x3a0] ;  /* 0x0000e800ff057b82 */ /* 0x000e220000000800 */
[----:B------:R-:W-:-:S04]  /*0170*/  VIMNMX R0, PT, PT, R17, R2, !PT ;  /* 0x0000000211007248 */ /* 0x000fc80007fe0100 */
[----:B0-----:R-:W-:-:S13]  /*0180*/  ISETP.GE.AND P0, PT, R0, R5, PT ;  /* 0x000000050000720c */ /* 0x001fda0003f06270 */
[----:B------:R-:W-:Y:S05]  /*0190*/  @P0 EXIT ;  /* 0x000000000000094d */ /* 0x000fea0003800000 */
[----:B------:R-:W0:Y:S01]  /*01a0*/  LDC.64 R12, c[0x0][0x358] ;  /* 0x0000d600ff0c7b82 */ /* 0x000e220000000a00 */
[C---:B------:R-:W-:Y:S01]  /*01b0*/  LOP3.LUT R3, R5.reuse, 0x7, RZ, 0xc0, !PT ;  /* 0x0000000705037812 */ /* 0x040fe200078ec0ff */
[----:B------:R-:W-:Y:S01]  /*01c0*/  HFMA2 R25, -RZ, RZ, 0, 0 ;  /* 0x00000000ff197431 */ /* 0x000fe200000001ff */
[C---:B------:R-:W-:Y:S01]  /*01d0*/  IADD3 R4, PT, PT, R5.reuse, -0x1, RZ ;  /* 0xffffffff05047810 */ /* 0x040fe20007ffe0ff */
[----:B------:R-:W-:Y:S01]  /*01e0*/  BSSY.RECONVERGENT B0, `(.L_x_1) ;  /* 0x00000b4000007945 */ /* 0x000fe20003800200 */
[----:B------:R-:W-:Y:S02]  /*01f0*/  LOP3.LUT R0, R5, 0xf, RZ, 0xc0, !PT ;  /* 0x0000000f05007812 */ /* 0x000fe400078ec0ff */
[----:B------:R-:W-:Y:S02]  /*0200*/  IADD3 R7, PT, PT, R3, -0x1, RZ ;  /* 0xffffffff03077810 */ /* 0x000fe40007ffe0ff */
[----:B------:R-:W-:Y:S02]  /*0210*/  ISETP.GE.U32.AND P0, PT, R4, 0xf, PT ;  /* 0x0000000f0400780c */ /* 0x000fe40003f06070 */
[----:B------:R-:W-:-:S02]  /*0220*/  IADD3 R6, PT, PT, R0, -0x1, RZ ;  /* 0xffffffff00067810 */ /* 0x000fc40007ffe0ff */
[----:B------:R-:W-:Y:S02]  /*0230*/  LOP3.LUT R4, R5, 0x7ffffff0, RZ, 0xc0, !PT ;  /* 0x7ffffff005047812 */ /* 0x000fe400078ec0ff */
[----:B------:R-:W-:Y:S02]  /*0240*/  ISETP.GE.U32.AND P2, PT, R7, 0x3, PT ;  /* 0x000000030700780c */ /* 0x000fe40003f46070 */
[----:B------:R-:W-:Y:S02]  /*0250*/  ISETP.GE.U32.AND P1, PT, R6, 0x7, PT ;  /* 0x000000070600780c */ /* 0x000fe40003f26070 */
[----:B------:R-:W-:Y:S02]  /*0260*/  LOP3.LUT R5, R5, 0x3, RZ, 0xc0, !PT ;  /* 0x0000000305057812 */ /* 0x000fe400078ec0ff */
[----:B------:R-:W-:Y:S02]  /*0270*/  MOV R7, RZ ;  /* 0x000000ff00077202 */ /* 0x000fe40000000f00 */
[----:B------:R-:W-:-:S07]  /*0280*/  IADD3 R8, PT, PT, -R4, RZ, RZ ;  /* 0x000000ff04087210 */ /* 0x000fce0007ffe1ff */
.L_x_8:
[----:B------:R-:W1:Y:S01]  /*0290*/  LDC R10, c[0x0][0x3a0] ;  /* 0x0000e800ff0a7b82 */ /* 0x000e620000000800 */
[----:B0-----:R-:W-:Y:S02]  /*02a0*/  R2UR UR4, R12 ;  /* 0x000000000c0472ca */ /* 0x001fe400000e0000 */
[----:B------:R-:W-:-:S05]  /*02b0*/  R2UR UR5, R13 ;  /* 0x000000000d0572ca */ /* 0x000fca00000e0000 */
[----:B------:R-:W0:Y:S01]  /*02c0*/  LDC.64 R14, c[0x0][0x380] ;  /* 0x0000e000ff0e7b82 */ /* 0x000e220000000a00 */
[----:B------:R-:W-:Y:S01]  /*02d0*/  MOV R6, RZ ;  /* 0x000000ff00067202 */ /* 0x000fe20000000f00 */
[----:B-1----:R-:W-:-:S04]  /*02e0*/  IMAD R9, R2, R10, R7 ;  /* 0x0000000a02097224 */ /* 0x002fc800078e0207 */
[----:B0-----:R-:W-:-:S05]  /*02f0*/  IMAD.WIDE.U32 R14, R9, 0x4, R14 ;  /* 0x00000004090e7825 */ /* 0x001fca00078e000e */
[----:B------:R0:W5:Y:S01]  /*0300*/  LDG.E R9, desc[UR4][R14.64] ;  /* 0x000000040e097981 */ /* 0x000162000c1e1900 */
[----:B------:R-:W-:Y:S05]  /*0310*/  @!P0 BRA `(.L_x_2) ;  /* 0x0000000400008947 */ /* 0x000fea0003800000 */
[----:B------:R-:W-:Y:S01]  /*0320*/  BSSY.RECONVERGENT B1, `(.L_x_3) ;  /* 0x000003e000017945 */ /* 0x000fe20003800200 */
[----:B------:R-:W-:Y:S02]  /*0330*/  MOV R11, R17 ;  /* 0x00000011000b7202 */ /* 0x000fe40000000f00 */
[----:B------:R-:W-:-:S07]  /*0340*/  MOV R6, R8 ;  /* 0x0000000800067202 */ /* 0x000fce0000000f00 */
.L_x_4:
[----:B------:R-:W1:Y:S01]  /*0350*/  LDC.64 R18, c[0x0][0x388] ;  /* 0x0000e200ff127b82 */ /* 0x000e620000000a00 */
[C---:B------:R-:W-:Y:S02]  /*0360*/  R2UR UR4, R12.reuse ;  /* 0x000000000c0472ca */ /* 0x040fe400000e0000 */
[C---:B------:R-:W-:Y:S02]  /*0370*/  R2UR UR5, R13.reuse ;  /* 0x000000000d0572ca */ /* 0x040fe400000e0000 */
[C---:B------:R-:W-:Y:S02]  /*0380*/  R2UR UR6, R12.reuse ;  /* 0x000000000c0672ca */ /* 0x040fe400000e0000 */
[C---:B------:R-:W-:Y:S02]  /*0390*/  R2UR UR7, R13.reuse ;  /* 0x000000000d0772ca */ /* 0x040fe400000e0000 */
[----:B------:R-:W-:Y:S02]  /*03a0*/  R2UR UR8, R12 ;  /* 0x000000000c0872ca */ /* 0x000fe400000e0000 */
[----:B------:R-:W-:Y:S01]  /*03b0*/  R2UR UR9, R13 ;  /* 0x000000000d0972ca */ /* 0x000fe200000e0000 */
[----:B-1----:R-:W-:-:S05]  /*03c0*/  IMAD.WIDE R18, R11, 0x4, R18 ;  /* 0x000000040b127825 */ /* 0x002fca00078e0212 */
[----:B------:R1:W2:Y:S02]  /*03d0*/  LDG.E R27, desc[UR4][R18.64] ;  /* 0x00000004121b7981 */ /* 0x0002a4000c1e1900 */
[----:B-1----:R-:W-:-:S05]  /*03e0*/  IMAD.WIDE R18, R10, 0x4, R18 ;  /* 0x000000040a127825 */ /* 0x002fca00078e0212 */
[----:B------:R-:W3:Y:S01]  /*03f0*/  LDG.E R23, desc[UR6][R18.64] ;  /* 0x0000000612177981 */ /* 0x000ee2000c1e1900 */
[----:B0-----:R-:W-:-:S05]  /*0400*/  IMAD.WIDE R14, R10, 0x4, R18 ;  /* 0x000000040a0e7825 */ /* 0x001fca00078e0212 */
[----:B------:R0:W4:Y:S02]  /*0410*/  LDG.E R28, desc[UR8][R14.64] ;  /* 0x000000080e1c7981 */ /* 0x000124000c1e1900 */
[----:B0-----:R-:W-:-:S05]  /*0420*/  IMAD.WIDE R14, R10, 0x4, R14 ;  /* 0x000000040a0e7825 */ /* 0x001fca00078e020e */
[----:B------:R-:W4:Y:S01]  /*0430*/  LDG.E R26, desc[UR4][R14.64] ;  /* 0x000000040e1a7981 */ /* 0x000f22000c1e1900 */
[----:B------:R-:W-:-:S05]  /*0440*/  IMAD.WIDE R20, R10, 0x4, R14 ;  /* 0x000000040a147825 */ /* 0x000fca00078e020e */
[----:B------:R0:W4:Y:S02]  /*0450*/  LDG.E R24, desc[UR6][R20.64] ;  /* 0x0000000614187981 */ /* 0x000124000c1e1900 */
[----:B0-----:R-:W-:-:S05]  /*0460*/  IMAD.WIDE R20, R10, 0x4, R20 ;  /* 0x000000040a147825 */ /* 0x001fca00078e0214 */
[----:B------:R-:W4:Y:S01]  /*0470*/  LDG.E R22, desc[UR8][R20.64] ;  /* 0x0000000814167981 */ /* 0x000f22000c1e1900 */
[----:B------:R-:W-:-:S05]  /*0480*/  IMAD.WIDE R18, R10, 0x4, R20 ;  /* 0x000000040a127825 */ /* 0x000fca00078e0214 */
[----:B------:R0:W4:Y:S01]  /*0490*/  LDG.E R16, desc[UR4][R18.64] ;  /* 0x0000000412107981 */ /* 0x000122000c1e1900 */
[----:B------:R-:W-:-:S04]  /*04a0*/  IMAD.WIDE R14, R10, 0x4, R18 ;  /* 0x000000040a0e7825 */ /* 0x000fc800078e0212 */
[C---:B0-----:R-:W-:Y:S02]  /*04b0*/  IMAD.WIDE R18, R10.reuse, 0x4, R14 ;  /* 0x000000040a127825 */ /* 0x041fe400078e020e */
[----:B------:R-:W4:Y:S02]  /*04c0*/  LDG.E R14, desc[UR6][R14.64] ;  /* 0x000000060e0e7981 */ /* 0x000f24000c1e1900 */
[C---:B------:R-:W-:Y:S02]  /*04d0*/  IMAD.WIDE R20, R10.reuse, 0x4, R18 ;  /* 0x000000040a147825 */ /* 0x040fe400078e0212 */
[----:B------:R-:W4:Y:S02]  /*04e0*/  LDG.E R29, desc[UR8][R18.64] ;  /* 0x00000008121d7981 */ /* 0x000f24000c1e1900 */
[----:B--2--5:R-:W-:Y:S02]  /*04f0*/  FFMA R27, R9, R27, R25 ;  /* 0x0000001b091b7223 */ /* 0x024fe40000000019 */
[----:B------:R0:W2:Y:S02]  /*0500*/  LDG.E R25, desc[UR4][R20.64] ;  /* 0x0000000414197981 */ /* 0x0000a4000c1e1900 */
[----:B0-----:R-:W-:-:S04]  /*0510*/  IMAD.WIDE R20, R10, 0x4, R20 ;  /* 0x000000040a147825 */ /* 0x001fc800078e0214 */
[----:B---3--:R-:W-:Y:S02]  /*0520*/  FFMA R27, R9, R23, R27 ;  /* 0x00000017091b7223 */ /* 0x008fe4000000001b */
[----:B------:R-:W3:Y:S01]  /*0530*/  LDG.E R23, desc[UR6][R20.64] ;  /* 0x0000000614177981 */ /* 0x000ee2000c1e1900 */
[----:B------:R-:W-:-:S04]  /*0540*/  IMAD.WIDE R18, R10, 0x4, R20 ;  /* 0x000000040a127825 */ /* 0x000fc800078e0214 */
[----:B----4-:R-:W-:Y:S02]  /*0550*/  FFMA R27, R9, R28, R27 ;  /* 0x0000001c091b7223 */ /* 0x010fe4000000001b */
[----:B------:R0:W4:Y:S02]  /*0560*/  LDG.E R28, desc[UR8][R18.64] ;  /* 0x00000008121c7981 */ /* 0x000124000c1e1900 */
[----:B0-----:R-:W-:-:S04]  /*0570*/  IMAD.WIDE R18, R10, 0x4, R18 ;  /* 0x000000040a127825 */ /* 0x001fc800078e0212 */
[----:B------:R-:W-:Y:S01]  /*0580*/  FFMA R20, R9, R26, R27 ;  /* 0x0000001a09147223 */ /* 0x000fe2000000001b */
[----:B------:R0:W4:Y:S01]  /*0590*/  LDG.E R15, desc[UR4][R18.64] ;  /* 0x00000004120f7981 */ /* 0x000122000c1e1900 */
[----:B------:R-:W-:-:S04]  /*05a0*/  IMAD.WIDE R26, R10, 0x4, R18 ;  /* 0x000000040a1a7825 */ /* 0x000fc800078e0212 */
[C---:B0-----:R-:W-:Y:S01]  /*05b0*/  FFMA R18, R9.reuse, R24, R20 ;  /* 0x0000001809127223 */ /* 0x041fe20000000014 */
[C---:B------:R-:W-:Y:S01]  /*05c0*/  IMAD.WIDE R20, R10.reuse, 0x4, R26 ;  /* 0x000000040a147825 */ /* 0x040fe200078e021a */
[----:B------:R0:W4:Y:S03]  /*05d0*/  LDG.E R24, desc[UR6][R26.64] ;  /* 0x000000061a187981 */ /* 0x000126000c1e1900 */
[----:B0-----:R-:W-:Y:S02]  /*05e0*/  FFMA R26, R9, R22, R18 ;  /* 0x00000016091a7223 */ /* 0x001fe40000000012 */
[----:B------:R0:W4:Y:S02]  /*05f0*/  LDG.E R22, desc[UR8][R20.64] ;  /* 0x0000000814167981 */ /* 0x000124000c1e1900 */
[----:B0-----:R-:W-:-:S06]  /*0600*/  IMAD.WIDE R20, R10, 0x4, R20 ;  /* 0x000000040a147825 */ /* 0x001fcc00078e0214 */
[----:B------:R-:W4:Y:S01]  /*0610*/  LDG.E R20, desc[UR4][R20.64] ;  /* 0x0000000414147981 */ /* 0x000f22000c1e1900 */
[----:B------:R-:W-:-:S04]  /*0620*/  FFMA R16, R9, R16, R26 ;  /* 0x0000001009107223 */ /* 0x000fc8000000001a */
[----:B------:R-:W-:-:S04]  /*0630*/  FFMA R14, R9, R14, R16 ;  /* 0x0000000e090e7223 */ /* 0x000fc80000000010 */
[----:B------:R-:W-:Y:S01]  /*0640*/  FFMA R14, R9, R29, R14 ;  /* 0x0000001d090e7223 */ /* 0x000fe2000000000e */
[----:B------:R-:W-:-:S04]  /*0650*/  IADD3 R6, PT, PT, R6, 0x10, RZ ;  /* 0x0000001006067810 */ /* 0x000fc80007ffe0ff */
[----:B------:R-:W-:Y:S02]  /*0660*/  ISETP.NE.AND P3, PT, R6, RZ, PT ;  /* 0x000000ff0600720c */ /* 0x000fe40003f65270 */
[----:B------:R-:W-:Y:S01]  /*0670*/  LEA R11, R10, R11, 0x4 ;  /* 0x0000000b0a0b7211 */ /* 0x000fe200078e20ff */
[----:B--2---:R-:W-:-:S04]  /*0680*/  FFMA R14, R9, R25, R14 ;  /* 0x00000019090e7223 */ /* 0x004fc8000000000e */
[----:B---3--:R-:W-:-:S04]  /*0690*/  FFMA R23, R9, R23, R14 ;  /* 0x0000001709177223 */ /* 0x008fc8000000000e */
[----:B----4-:R-:W-:-:S04]  /*06a0*/  FFMA R28, R9, R28, R23 ;  /* 0x0000001c091c7223 */ /* 0x010fc80000000017 */
[----:B------:R-:W-:-:S04]  /*06b0*/  FFMA R15, R9, R15, R28 ;  /* 0x0000000f090f7223 */ /* 0x000fc8000000001c */
[----:B------:R-:W-:-:S04]  /*06c0*/  FFMA R15, R9, R24, R15 ;  /* 0x00000018090f7223 */ /* 0x000fc8000000000f */
[----:B------:R-:W-:-:S04]  /*06d0*/  FFMA R15, R9, R22, R15 ;  /* 0x00000016090f7223 */ /* 0x000fc8000000000f */
[----:B------:R-:W-:Y:S01]  /*06e0*/  FFMA R25, R9, R20, R15 ;  /* 0x0000001409197223 */ /* 0x000fe2000000000f */
[----:B------:R-:W-:Y:S06]  /*06f0*/  @P3 BRA `(.L_x_4) ;  /* 0xfffffffc00143947 */ /* 0x000fec000383ffff */
[----:B------:R-:W-:Y:S05]  /*0700*/  BSYNC.RECONVERGENT B1 ;  /* 0x0000000000017941 */ /* 0x000fea0003800200 */
.L_x_3:
[----:B------:R-:W-:-:S07]  /*0710*/  MOV R6, R4 ;  /* 0x0000000400067202 */ /* 0x000fce0000000f00 */
.L_x_2:
[----:B------:R-:W-:-:S13]  /*0720*/  ISETP.NE.AND P3, PT, R0, RZ, PT ;  /* 0x000000ff0000720c */ /* 0x000fda0003f65270 */
[----:B------:R-:W-:Y:S05]  /*0730*/  @!P3 BRA `(.L_x_5) ;  /* 0x000000040050b947 */ /* 0x000fea0003800000 */
[----:B------:R-:W-:Y:S01]  /*0740*/  ISETP.NE.AND P3, PT, R3, RZ, PT ;  /* 0x000000ff0300720c */ /* 0x000fe20003f65270 */
[----:B------:R-:W-:-:S12]  /*0750*/  @!P1 BRA `(.L_x_6) ;  /* 0x00000000008c9947 */ /* 0x000fd80003800000 */
[----:B------:R-:W1:Y:S01]  /*0760*/  LDC.64 R22, c[0x0][0x388] ;  /* 0x0000e200ff167b82 */ /* 0x000e620000000a00 */
[----:B------:R-:W-:Y:S01]  /*0770*/  IMAD R11, R6, R10, R17 ;  /* 0x0000000a060b7224 */ /* 0x000fe200078e0211 */
[C---:B------:R-:W-:Y:S02]  /*0780*/  R2UR UR4, R12.reuse ;  /* 0x000000000c0472ca */ /* 0x040fe400000e0000 */
[C---:B------:R-:W-:Y:S02]  /*0790*/  R2UR UR5, R13.reuse ;  /* 0x000000000d0572ca */ /* 0x040fe400000e0000 */
[C---:B------:R-:W-:Y:S02]  /*07a0*/  R2UR UR6, R12.reuse ;  /* 0x000000000c0672ca */ /* 0x040fe400000e0000 */
[----:B------:R-:W-:Y:S02]  /*07b0*/  R2UR UR7, R13 ;  /* 0x000000000d0772ca */ /* 0x000fe400000e0000 */
[----:B------:R-:W-:-:S02]  /*07c0*/  R2UR UR8, R12 ;  /* 0x000000000c0872ca */ /* 0x000fc400000e0000 */
[C---:B------:R-:W-:Y:S02]  /*07d0*/  R2UR UR9, R13.reuse ;  /* 0x000000000d0972ca */ /* 0x040fe400000e0000 */
[----:B------:R-:W-:Y:S02]  /*07e0*/  R2UR UR10, R12 ;  /* 0x000000000c0a72ca */ /* 0x000fe400000e0000 */
[----:B------:R-:W-:Y:S01]  /*07f0*/  R2UR UR11, R13 ;  /* 0x000000000d0b72ca */ /* 0x000fe200000e0000 */
[----:B-1----:R-:W-:-:S05]  /*0800*/  IMAD.WIDE R22, R11, 0x4, R22 ;  /* 0x000000040b167825 */ /* 0x002fca00078e0216 */
[----:B------:R1:W2:Y:S01]  /*0810*/  LDG.E R16, desc[UR4][R22.64] ;  /* 0x0000000416107981 */ /* 0x0002a2000c1e1900 */
[----:B------:R-:W-:-:S05]  /*0820*/  IMAD.WIDE R20, R10, 0x4, R22 ;  /* 0x000000040a147825 */ /* 0x000fca00078e0216 */
[----:B------:R3:W4:Y:S01]  /*0830*/  LDG.E R24, desc[UR6][R20.64] ;  /* 0x0000000614187981 */ /* 0x000722000c1e1900 */
[----:B0-----:R-:W-:-:S04]  /*0840*/  IMAD.WIDE R14, R10, 0x4, R20 ;  /* 0x000000040a0e7825 */ /* 0x001fc800078e0214 */
[C---:B------:R-:W-:Y:S02]  /*0850*/  IMAD.WIDE R18, R10.reuse, 0x4, R14 ;  /* 0x000000040a127825 */ /* 0x040fe400078e020e */
[----:B------:R-:W4:Y:S02]  /*0860*/  LDG.E R14, desc[UR8][R14.64] ;  /* 0x000000080e0e7981 */ /* 0x000f24000c1e1900 */
[C---:B------:R-:W-:Y:S02]  /*0870*/  IMAD.WIDE R26, R10.reuse, 0x4, R18 ;  /* 0x000000040a1a7825 */ /* 0x040fe400078e0212 */
[----:B------:R-:W4:Y:S02]  /*0880*/  LDG.E R18, desc[UR10][R18.64] ;  /* 0x0000000a12127981 */ /* 0x000f24000c1e1900 */
[C---:B------:R-:W-:Y:S02]  /*0890*/  IMAD.WIDE R28, R10.reuse, 0x4, R26 ;  /* 0x000000040a1c7825 */ /* 0x040fe400078e021a */
[----:B------:R-:W4:Y:S02]  /*08a0*/  LDG.E R26, desc[UR4][R26.64] ;  /* 0x000000041a1a7981 */ /* 0x000f24000c1e1900 */
[----:B-1----:R-:W-:-:S02]  /*08b0*/  IMAD.WIDE R22, R10, 0x4, R28 ;  /* 0x000000040a167825 */ /* 0x002fc400078e021c */
[----:B------:R-:W4:Y:S02]  /*08c0*/  LDG.E R28, desc[UR6][R28.64] ;  /* 0x000000061c1c7981 */ /* 0x000f24000c1e1900 */
[----:B---3--:R-:W-:Y:S02]  /*08d0*/  IMAD.WIDE R20, R10, 0x4, R22 ;  /* 0x000000040a147825 */ /* 0x008fe400078e0216 */
[----:B------:R-:W3:Y:S04]  /*08e0*/  LDG.E R22, desc[UR8][R22.64] ;  /* 0x0000000816167981 */ /* 0x000ee8000c1e1900 */
[----:B------:R-:W3:Y:S01]  /*08f0*/  LDG.E R21, desc[UR10][R20.64] ;  /* 0x0000000a14157981 */ /* 0x000ee2000c1e1900 */
[----:B------:R-:W-:Y:S01]  /*0900*/  IADD3 R6, PT, PT, R6, 0x8, RZ ;  /* 0x0000000806067810 */ /* 0x000fe20007ffe0ff */
[----:B--2--5:R-:W-:-:S04]  /*0910*/  FFMA R25, R9, R16, R25 ;  /* 0x0000001009197223 */ /* 0x024fc80000000019 */
[----:B----4-:R-:W-:-:S04]  /*0920*/  FFMA R25, R9, R24, R25 ;  /* 0x0000001809197223 */ /* 0x010fc80000000019 */
[----:B------:R-:W-:-:S04]  /*0930*/  FFMA R25, R9, R14, R25 ;  /* 0x0000000e09197223 */ /* 0x000fc80000000019 */
[----:B------:R-:W-:-:S04]  /*0940*/  FFMA R25, R9, R18, R25 ;  /* 0x0000001209197223 */ /* 0x000fc80000000019 */
[----:B------:R-:W-:-:S04]  /*0950*/  FFMA R25, R9, R26, R25 ;  /* 0x0000001a09197223 */ /* 0x000fc80000000019 */
[----:B------:R-:W-:-:S04]  /*0960*/  FFMA R25, R9, R28, R25 ;  /* 0x0000001c09197223 */ /* 0x000fc80000000019 */
[----:B---3--:R-:W-:-:S04]  /*0970*/  FFMA R14, R9, R22, R25 ;  /* 0x00000016090e7223 */ /* 0x008fc80000000019 */
[----:B------:R-:W-:-:S07]  /*0980*/  FFMA R25, R9, R21, R14 ;  /* 0x0000001509197223 */ /* 0x000fce000000000e */
.L_x_6:
        /* <DEDUP_REMOVED lines=13> */
[----:B-1----:R-:W-:-:S04]  /*0a60*/  IMAD.WIDE R22, R11, 0x4, R22 ;  /* 0x000000040b167825 */ /* 0x002fc800078e0216 */
[C---:B------:R-:W-:Y:S02]  /*0a70*/  IMAD.WIDE R20, R10.reuse, 0x4, R22 ;  /* 0x000000040a147825 */ /* 0x040fe400078e0216 */
[----:B------:R-:W2:Y:S02]  /*0a80*/  LDG.E R22, desc[UR4][R22.64] ;  /* 0x0000000416167981 */ /* 0x000ea4000c1e1900 */
[C---:B------:R-:W-:Y:S02]  /*0a90*/  IMAD.WIDE R18, R10.reuse, 0x4, R20 ;  /* 0x000000040a127825 */ /* 0x040fe400078e0214 */
[----:B------:R-:W3:Y:S02]  /*0aa0*/  LDG.E R21, desc[UR6][R20.64] ;  /* 0x0000000614157981 */ /* 0x000ee4000c1e1900 */
[----:B0-----:R-:W-:Y:S02]  /*0ab0*/  IMAD.WIDE R14, R10, 0x4, R18 ;  /* 0x000000040a0e7825 */ /* 0x001fe400078e0212 */
[----:B------:R-:W4:Y:S04]  /*0ac0*/  LDG.E R19, desc[UR8][R18.64] ;  /* 0x0000000812137981 */ /* 0x000f28000c1e1900 */
[----:B------:R-:W4:Y:S01]  /*0ad0*/  LDG.E R15, desc[UR10][R14.64] ;  /* 0x0000000a0e0f7981 */ /* 0x000f22000c1e1900 */
[----:B------:R-:W-:Y:S01]  /*0ae0*/  IADD3 R6, PT, PT, R6, 0x4, RZ ;  /* 0x0000000406067810 */ /* 0x000fe20007ffe0ff */
[----:B--2--5:R-:W-:-:S04]  /*0af0*/  FFMA R16, R9, R22, R25 ;  /* 0x0000001609107223 */ /* 0x024fc80000000019 */
[----:B---3--:R-:W-:-:S04]  /*0b00*/  FFMA R16, R9, R21, R16 ;  /* 0x0000001509107223 */ /* 0x008fc80000000010 */
[----:B----4-:R-:W-:-:S04]  /*0b10*/  FFMA R16, R9, R19, R16 ;  /* 0x0000001309107223 */ /* 0x010fc80000000010 */
[----:B------:R-:W-:-:S07]  /*0b20*/  FFMA R25, R9, R15, R16 ;  /* 0x0000000f09197223 */ /* 0x000fce0000000010 */
.L_x_7:
[----:B------:R-:W-:Y:S05]  /*0b30*/  @!P3 BRA `(.L_x_5) ;  /* 0x000000000050b947 */ /* 0x000fea0003800000 */
[----:B0-----:R-:W0:Y:S01]  /*0b40*/  LDC.64 R14, c[0x0][0x388] ;  /* 0x0000e200ff0e7b82 */ /* 0x001e220000000a00 */
[----:B------:R-:W-:Y:S01]  /*0b50*/  R2UR UR4, R12 ;  /* 0x000000000c0472ca */ /* 0x000fe200000e0000 */
[----:B------:R-:W-:Y:S01]  /*0b60*/  IMAD R11, R6, R10, R17 ;  /* 0x0000000a060b7224 */ /* 0x000fe200078e0211 */
[----:B------:R-:W-:-:S03]  /*0b70*/  R2UR UR5, R13 ;  /* 0x000000000d0572ca */ /* 0x000fc600000e0000 */
[----:B0-----:R-:W-:-:S10]  /*0b80*/  IMAD.WIDE R14, R11, 0x4, R14 ;  /* 0x000000040b0e7825 */ /* 0x001fd400078e020e */
[----:B------:R-:W2:Y:S01]  /*0b90*/  LDG.E R6, desc[UR4][R14.64] ;  /* 0x000000040e067981 */ /* 0x000ea2000c1e1900 */
[----:B------:R-:W-:Y:S01]  /*0ba0*/  ISETP.NE.AND P3, PT, R5, 0x1, PT ;  /* 0x000000010500780c */ /* 0x000fe20003f65270 */
[----:B--2--5:R-:W-:-:S12]  /*0bb0*/  FFMA R25, R9, R6, R25 ;  /* 0x0000000609197223 */ /* 0x024fd80000000019 */
[----:B------:R-:W-:Y:S05]  /*0bc0*/  @!P3 BRA `(.L_x_5) ;  /* 0x00000000002cb947 */ /* 0x000fea0003800000 */
[----:B------:R-:W-:Y:S01]  /*0bd0*/  ISETP.NE.AND P3, PT, R5, 0x2, PT ;  /* 0x000000020500780c */ /* 0x000fe20003f65270 */
[----:B------:R-:W-:Y:S01]  /*0be0*/  IMAD.WIDE R18, R10, 0x4, R14 ;  /* 0x000000040a127825 */ /* 0x000fe200078e020e */
[----:B------:R-:W-:Y:S02]  /*0bf0*/  R2UR UR4, R12 ;  /* 0x000000000c0472ca */ /* 0x000fe400000e0000 */
[----:B------:R-:W-:-:S09]  /*0c00*/  R2UR UR5, R13 ;  /* 0x000000000d0572ca */ /* 0x000fd200000e0000 */
[----:B------:R-:W-:Y:S01]  /*0c10*/  @P3 R2UR UR6, R12 ;  /* 0x000000000c0632ca */ /* 0x000fe200000e0000 */
[----:B------:R-:W-:Y:S01]  /*0c20*/  @P3 IMAD.WIDE R14, R10, 0x4, R18 ;  /* 0x000000040a0e3825 */ /* 0x000fe200078e0212 */
[----:B------:R-:W-:Y:S02]  /*0c30*/  @P3 R2UR UR7, R13 ;  /* 0x000000000d0732ca */ /* 0x000fe400000e0000 */
[----:B------:R-:W2:Y:S11]  /*0c40*/  LDG.E R18, desc[UR4][R18.64] ;  /* 0x0000000412127981 */ /* 0x000eb6000c1e1900 */
[----:B------:R-:W3:Y:S01]  /*0c50*/  @P3 LDG.E R14, desc[UR6][R14.64] ;  /* 0x000000060e0e3981 */ /* 0x000ee2000c1e1900 */
[----:B--2---:R-:W-:-:S04]  /*0c60*/  FFMA R25, R9, R18, R25 ;  /* 0x0000001209197223 */ /* 0x004fc80000000019 */
[----:B---3--:R-:W-:-:S07]  /*0c70*/  @P3 FFMA R25, R9, R14, R25 ;  /* 0x0000000e09193223 */ /* 0x008fce0000000019 */
.L_x_5:
[----:B0-----:R-:W0:Y:S01]  /*0c80*/  LDC.64 R14, c[0x0][0x390] ;  /* 0x0000e400ff0e7b82 */ /* 0x001e220000000a00 */
[----:B------:R-:W-:Y:S01]  /*0c90*/  R2UR UR4, R12 ;  /* 0x000000000c0472ca */ /* 0x000fe200000e0000 */
[----:B------:R-:W-:Y:S01]  /*0ca0*/  IMAD R19, R7, R10, R17 ;  /* 0x0000000a07137224 */ /* 0x000fe200078e0211 */
[----:B------:R-:W-:-:S03]  /*0cb0*/  R2UR UR5, R13 ;  /* 0x000000000d0572ca */ /* 0x000fc600000e0000 */
[----:B0-----:R-:W-:-:S10]  /*0cc0*/  IMAD.WIDE R18, R19, 0x4, R14 ;  /* 0x0000000413127825 */ /* 0x001fd400078e020e */
[----:B------:R-:W2:Y:S01]  /*0cd0*/  LDG.E R18, desc[UR4][R18.64] ;  /* 0x0000000412127981 */ /* 0x000ea2000c1e1900 */
[----:B------:R-:W-:-:S04]  /*0ce0*/  IADD3 R7, PT, PT, R7, 0x1, RZ ;  /* 0x0000000107077810 */ /* 0x000fc80007ffe0ff */
[----:B------:R-:W-:Y:S01]  /*0cf0*/  ISETP.NE.AND P3, PT, R7, R10, PT ;  /* 0x0000000a0700720c */ /* 0x000fe20003f65270 */
[----:B--2--5:R-:W-:-:S12]  /*0d00*/  FFMA R25, R9, R18, R25 ;  /* 0x0000001209197223 */ /* 0x024fd80000000019 */
[----:B------:R-:W-:Y:S05]  /*0d10*/  @P3 BRA `(.L_x_8) ;  /* 0xfffffff4005c3947 */ /* 0x000fea000383ffff */
[----:B------:R-:W-:Y:S05]  /*0d20*/  BSYNC.RECONVERGENT B0 ;  /* 0x0000000000007941 */ /* 0x000fea0003800200 */
.L_x_1:
[----:B------:R-:W-:Y:S01]  /*0d30*/  R2UR UR4, R12 ;  /* 0x000000000c0472ca */ /* 0x000fe200000e0000 */
[----:B------:R-:W-:Y:S01]  /*0d40*/  IMAD R17, R2, R10, R17 ;  /* 0x0000000a02117224 */ /* 0x000fe200078e0211 */
[----:B------:R-:W-:-:S03]  /*0d50*/  R2UR UR5, R13 ;  /* 0x000000000d0572ca */ /* 0x000fc600000e0000 */
[----:B------:R-:W-:-:S10]  /*0d60*/  IMAD.WIDE R14, R17, 0x4, R14 ;  /* 0x00000004110e7825 */ /* 0x000fd400078e020e */
[----:B------:R-:W-:Y:S01]  /*0d70*/  STG.E desc[UR4][R14.64], R25 ;  /* 0x000000190e007986 */ /* 0x000fe2000c101904 */
[----:B------:R-:W-:Y:S05]  /*0d80*/  EXIT ;  /* 0x000000000000794d */ /* 0x000fea0003800000 */
.L_x_9:
[----:B------:R-:W-:-:S00]  /*0d90*/  BRA `(.L_x_9) ;  /* 0xfffffffc00fc7947 */ /* 0x000fc0000383ffff */
[----:B------:R-:W-:-:S00]  /*0da0*/  NOP ;  /* 0x0000000000007918 */ /* 0x000fc00000000000 */
        /* <DEDUP_REMOVED lines=13> */
.L_x_10:


//--------------------- .nv.global.init           --------------------------
	.section	.nv.global.init,"aw",@progbits
.nv.global.init:
	.type		$str,@object
	.size		$str,(.L_0 - $str)
$str:
        /*0000*/ 	.byte	0x25, 0x64, 0x20, 0x00
.L_0:


//--------------------- .nv.shared.reserved.0     --------------------------
	.section	.nv.shared.reserved.0,"aw",@nobits
	.weak		__nv_reservedSMEM_offset_0_alias
	.size		__nv_reservedSMEM_offset_0_alias, 0, 64
	.other		__nv_reservedSMEM_offset_0_alias,@"STO_CUDA_RESERVED_SHARED STV_DEFAULT"
__nv_reservedSMEM_offset_0_alias:
	.zero		0
	.zero		64


//--------------------- .nv.constant0._Z18vecMulMatrixKernelPfS_S_S_i --------------------------
	.section	.nv.constant0._Z18vecMulMatrixKernelPfS_S_S_i,"a",@progbits
	.sectionflags	@""
	.align	4
.nv.constant0._Z18vecMulMatrixKernelPfS_S_S_i:
	.zero		932


//--------------------- SYMBOLS --------------------------

	.type		.nv.reservedSmem.offset0,@object
	.size		.nv.reservedSmem.offset0,0x4
	.type		vprintf,@function
